//
// Generated by NVIDIA NVVM Compiler
//
// Compiler Build ID: CL-36424714
// Cuda compilation tools, release 13.0, V13.0.88
// Based on NVVM 20.0.0
//

.version 9.0
.target sm_100
.address_size 64

	// .globl	_Z25matrix_multiplication_gpuILi64ELi64ELi8ELi8EEvPKfS1_Pfi
// _ZZ25matrix_multiplication_gpuILi64ELi64ELi8ELi8EEvPKfS1_PfiE5buf_a has been demoted
// _ZZ25matrix_multiplication_gpuILi64ELi64ELi8ELi8EEvPKfS1_PfiE5buf_b has been demoted

.visible .entry _Z25matrix_multiplication_gpuILi64ELi64ELi8ELi8EEvPKfS1_Pfi(
	.param .u64 .ptr .align 1 _Z25matrix_multiplication_gpuILi64ELi64ELi8ELi8EEvPKfS1_Pfi_param_0,
	.param .u64 .ptr .align 1 _Z25matrix_multiplication_gpuILi64ELi64ELi8ELi8EEvPKfS1_Pfi_param_1,
	.param .u64 .ptr .align 1 _Z25matrix_multiplication_gpuILi64ELi64ELi8ELi8EEvPKfS1_Pfi_param_2,
	.param .u32 _Z25matrix_multiplication_gpuILi64ELi64ELi8ELi8EEvPKfS1_Pfi_param_3
)
{
	.reg .pred 	%p<3>;
	.reg .b32 	%r<50>;
	.reg .b32 	%f<173>;
	.reg .b64 	%rd<27>;
	// demoted variable
	.shared .align 4 .b8 _ZZ25matrix_multiplication_gpuILi64ELi64ELi8ELi8EEvPKfS1_PfiE5buf_a[2048];
	// demoted variable
	.shared .align 4 .b8 _ZZ25matrix_multiplication_gpuILi64ELi64ELi8ELi8EEvPKfS1_PfiE5buf_b[2048];
	ld.param.u64 	%rd3, [_Z25matrix_multiplication_gpuILi64ELi64ELi8ELi8EEvPKfS1_Pfi_param_0];
	ld.param.u64 	%rd4, [_Z25matrix_multiplication_gpuILi64ELi64ELi8ELi8EEvPKfS1_Pfi_param_1];
	ld.param.u64 	%rd5, [_Z25matrix_multiplication_gpuILi64ELi64ELi8ELi8EEvPKfS1_Pfi_param_2];
	ld.param.u32 	%r17, [_Z25matrix_multiplication_gpuILi64ELi64ELi8ELi8EEvPKfS1_Pfi_param_3];
	mov.u32 	%r1, %tid.x;
	shr.u32 	%r2, %r1, 3;
	and.b32  	%r3, %r1, 63;
	setp.lt.s32 	%p1, %r17, 1;
	mov.f32 	%f165, 0f00000000;
	mov.f32 	%f166, %f165;
	mov.f32 	%f167, %f165;
	mov.f32 	%f168, %f165;
	mov.f32 	%f169, %f165;
	mov.f32 	%f170, %f165;
	mov.f32 	%f171, %f165;
	mov.f32 	%f172, %f165;
	@%p1 bra 	$L__BB0_3;
	and.b32  	%r19, %r1, 7;
	mov.u32 	%r20, %ctaid.x;
	shl.b32 	%r21, %r20, 6;
	add.s32 	%r22, %r21, %r2;
	shl.b32 	%r23, %r1, 2;
	mov.u32 	%r24, _ZZ25matrix_multiplication_gpuILi64ELi64ELi8ELi8EEvPKfS1_PfiE5buf_a;
	add.s32 	%r4, %r24, %r23;
	mov.u32 	%r25, %ctaid.y;
	shl.b32 	%r26, %r25, 6;
	mov.u32 	%r27, _ZZ25matrix_multiplication_gpuILi64ELi64ELi8ELi8EEvPKfS1_PfiE5buf_b;
	add.s32 	%r5, %r27, %r23;
	and.b32  	%r28, %r23, 3840;
	add.s32 	%r6, %r24, %r28;
	shl.b32 	%r29, %r3, 2;
	add.s32 	%r7, %r27, %r29;
	shr.u32 	%r30, %r1, 6;
	mad.lo.s32 	%r31, %r17, %r30, %r26;
	add.s32 	%r48, %r31, %r3;
	shl.b32 	%r9, %r17, 3;
	mad.lo.s32 	%r47, %r17, %r22, %r19;
	cvta.to.global.u64 	%rd1, %rd3;
	cvta.to.global.u64 	%rd2, %rd4;
	mov.b32 	%r49, 0;
	mov.f32 	%f165, 0f00000000;
$L__BB0_2:
	mul.wide.u32 	%rd6, %r47, 4;
	add.s64 	%rd7, %rd1, %rd6;
	ld.global.f32 	%f27, [%rd7];
	st.shared.f32 	[%r4], %f27;
	mul.wide.u32 	%rd8, %r48, 4;
	add.s64 	%rd9, %rd2, %rd8;
	ld.global.f32 	%f28, [%rd9];
	st.shared.f32 	[%r5], %f28;
	bar.sync 	0;
	ld.shared.f32 	%f29, [%r7];
	ld.shared.f32 	%f30, [%r6];
	fma.rn.f32 	%f31, %f29, %f30, %f172;
	ld.shared.f32 	%f32, [%r6+32];
	fma.rn.f32 	%f33, %f29, %f32, %f171;
	ld.shared.f32 	%f34, [%r6+64];
	fma.rn.f32 	%f35, %f29, %f34, %f170;
	ld.shared.f32 	%f36, [%r6+96];
	fma.rn.f32 	%f37, %f29, %f36, %f169;
	ld.shared.f32 	%f38, [%r6+128];
	fma.rn.f32 	%f39, %f29, %f38, %f168;
	ld.shared.f32 	%f40, [%r6+160];
	fma.rn.f32 	%f41, %f29, %f40, %f167;
	ld.shared.f32 	%f42, [%r6+192];
	fma.rn.f32 	%f43, %f29, %f42, %f166;
	ld.shared.f32 	%f44, [%r6+224];
	fma.rn.f32 	%f45, %f29, %f44, %f165;
	ld.shared.f32 	%f46, [%r7+256];
	ld.shared.f32 	%f47, [%r6+4];
	fma.rn.f32 	%f48, %f46, %f47, %f31;
	ld.shared.f32 	%f49, [%r6+36];
	fma.rn.f32 	%f50, %f46, %f49, %f33;
	ld.shared.f32 	%f51, [%r6+68];
	fma.rn.f32 	%f52, %f46, %f51, %f35;
	ld.shared.f32 	%f53, [%r6+100];
	fma.rn.f32 	%f54, %f46, %f53, %f37;
	ld.shared.f32 	%f55, [%r6+132];
	fma.rn.f32 	%f56, %f46, %f55, %f39;
	ld.shared.f32 	%f57, [%r6+164];
	fma.rn.f32 	%f58, %f46, %f57, %f41;
	ld.shared.f32 	%f59, [%r6+196];
	fma.rn.f32 	%f60, %f46, %f59, %f43;
	ld.shared.f32 	%f61, [%r6+228];
	fma.rn.f32 	%f62, %f46, %f61, %f45;
	ld.shared.f32 	%f63, [%r7+512];
	ld.shared.f32 	%f64, [%r6+8];
	fma.rn.f32 	%f65, %f63, %f64, %f48;
	ld.shared.f32 	%f66, [%r6+40];
	fma.rn.f32 	%f67, %f63, %f66, %f50;
	ld.shared.f32 	%f68, [%r6+72];
	fma.rn.f32 	%f69, %f63, %f68, %f52;
	ld.shared.f32 	%f70, [%r6+104];
	fma.rn.f32 	%f71, %f63, %f70, %f54;
	ld.shared.f32 	%f72, [%r6+136];
	fma.rn.f32 	%f73, %f63, %f72, %f56;
	ld.shared.f32 	%f74, [%r6+168];
	fma.rn.f32 	%f75, %f63, %f74, %f58;
	ld.shared.f32 	%f76, [%r6+200];
	fma.rn.f32 	%f77, %f63, %f76, %f60;
	ld.shared.f32 	%f78, [%r6+232];
	fma.rn.f32 	%f79, %f63, %f78, %f62;
	ld.shared.f32 	%f80, [%r7+768];
	ld.shared.f32 	%f81, [%r6+12];
	fma.rn.f32 	%f82, %f80, %f81, %f65;
	ld.shared.f32 	%f83, [%r6+44];
	fma.rn.f32 	%f84, %f80, %f83, %f67;
	ld.shared.f32 	%f85, [%r6+76];
	fma.rn.f32 	%f86, %f80, %f85, %f69;
	ld.shared.f32 	%f87, [%r6+108];
	fma.rn.f32 	%f88, %f80, %f87, %f71;
	ld.shared.f32 	%f89, [%r6+140];
	fma.rn.f32 	%f90, %f80, %f89, %f73;
	ld.shared.f32 	%f91, [%r6+172];
	fma.rn.f32 	%f92, %f80, %f91, %f75;
	ld.shared.f32 	%f93, [%r6+204];
	fma.rn.f32 	%f94, %f80, %f93, %f77;
	ld.shared.f32 	%f95, [%r6+236];
	fma.rn.f32 	%f96, %f80, %f95, %f79;
	ld.shared.f32 	%f97, [%r7+1024];
	ld.shared.f32 	%f98, [%r6+16];
	fma.rn.f32 	%f99, %f97, %f98, %f82;
	ld.shared.f32 	%f100, [%r6+48];
	fma.rn.f32 	%f101, %f97, %f100, %f84;
	ld.shared.f32 	%f102, [%r6+80];
	fma.rn.f32 	%f103, %f97, %f102, %f86;
	ld.shared.f32 	%f104, [%r6+112];
	fma.rn.f32 	%f105, %f97, %f104, %f88;
	ld.shared.f32 	%f106, [%r6+144];
	fma.rn.f32 	%f107, %f97, %f106, %f90;
	ld.shared.f32 	%f108, [%r6+176];
	fma.rn.f32 	%f109, %f97, %f108, %f92;
	ld.shared.f32 	%f110, [%r6+208];
	fma.rn.f32 	%f111, %f97, %f110, %f94;
	ld.shared.f32 	%f112, [%r6+240];
	fma.rn.f32 	%f113, %f97, %f112, %f96;
	ld.shared.f32 	%f114, [%r7+1280];
	ld.shared.f32 	%f115, [%r6+20];
	fma.rn.f32 	%f116, %f114, %f115, %f99;
	ld.shared.f32 	%f117, [%r6+52];
	fma.rn.f32 	%f118, %f114, %f117, %f101;
	ld.shared.f32 	%f119, [%r6+84];
	fma.rn.f32 	%f120, %f114, %f119, %f103;
	ld.shared.f32 	%f121, [%r6+116];
	fma.rn.f32 	%f122, %f114, %f121, %f105;
	ld.shared.f32 	%f123, [%r6+148];
	fma.rn.f32 	%f124, %f114, %f123, %f107;
	ld.shared.f32 	%f125, [%r6+180];
	fma.rn.f32 	%f126, %f114, %f125, %f109;
	ld.shared.f32 	%f127, [%r6+212];
	fma.rn.f32 	%f128, %f114, %f127, %f111;
	ld.shared.f32 	%f129, [%r6+244];
	fma.rn.f32 	%f130, %f114, %f129, %f113;
	ld.shared.f32 	%f131, [%r7+1536];
	ld.shared.f32 	%f132, [%r6+24];
	fma.rn.f32 	%f133, %f131, %f132, %f116;
	ld.shared.f32 	%f134, [%r6+56];
	fma.rn.f32 	%f135, %f131, %f134, %f118;
	ld.shared.f32 	%f136, [%r6+88];
	fma.rn.f32 	%f137, %f131, %f136, %f120;
	ld.shared.f32 	%f138, [%r6+120];
	fma.rn.f32 	%f139, %f131, %f138, %f122;
	ld.shared.f32 	%f140, [%r6+152];
	fma.rn.f32 	%f141, %f131, %f140, %f124;
	ld.shared.f32 	%f142, [%r6+184];
	fma.rn.f32 	%f143, %f131, %f142, %f126;
	ld.shared.f32 	%f144, [%r6+216];
	fma.rn.f32 	%f145, %f131, %f144, %f128;
	ld.shared.f32 	%f146, [%r6+248];
	fma.rn.f32 	%f147, %f131, %f146, %f130;
	ld.shared.f32 	%f148, [%r7+1792];
	ld.shared.f32 	%f149, [%r6+28];
	fma.rn.f32 	%f172, %f148, %f149, %f133;
	ld.shared.f32 	%f150, [%r6+60];
	fma.rn.f32 	%f171, %f148, %f150, %f135;
	ld.shared.f32 	%f151, [%r6+92];
	fma.rn.f32 	%f170, %f148, %f151, %f137;
	ld.shared.f32 	%f152, [%r6+124];
	fma.rn.f32 	%f169, %f148, %f152, %f139;
	ld.shared.f32 	%f153, [%r6+156];
	fma.rn.f32 	%f168, %f148, %f153, %f141;
	ld.shared.f32 	%f154, [%r6+188];
	fma.rn.f32 	%f167, %f148, %f154, %f143;
	ld.shared.f32 	%f155, [%r6+220];
	fma.rn.f32 	%f166, %f148, %f155, %f145;
	ld.shared.f32 	%f156, [%r6+252];
	fma.rn.f32 	%f165, %f148, %f156, %f147;
	bar.sync 	0;
	add.s32 	%r49, %r49, 8;
	add.s32 	%r48, %r48, %r9;
	add.s32 	%r47, %r47, 8;
	setp.lt.s32 	%p2, %r49, %r17;
	@%p2 bra 	$L__BB0_2;
$L__BB0_3:
	mov.u32 	%r32, %ctaid.x;
	shl.b32 	%r33, %r32, 6;
	and.b32  	%r34, %r2, 120;
	add.s32 	%r35, %r34, %r33;
	mov.u32 	%r36, %ctaid.y;
	shl.b32 	%r37, %r36, 6;
	or.b32  	%r38, %r3, %r37;
	cvta.to.global.u64 	%rd10, %rd5;
	mad.lo.s32 	%r39, %r35, %r17, %r38;
	mul.wide.u32 	%rd11, %r39, 4;
	add.s64 	%rd12, %rd10, %rd11;
	st.global.f32 	[%rd12], %f172;
	add.s32 	%r40, %r39, %r17;
	mul.wide.u32 	%rd13, %r40, 4;
	add.s64 	%rd14, %rd10, %rd13;
	st.global.f32 	[%rd14], %f171;
	add.s32 	%r41, %r40, %r17;
	mul.wide.u32 	%rd15, %r41, 4;
	add.s64 	%rd16, %rd10, %rd15;
	st.global.f32 	[%rd16], %f170;
	add.s32 	%r42, %r41, %r17;
	mul.wide.u32 	%rd17, %r42, 4;
	add.s64 	%rd18, %rd10, %rd17;
	st.global.f32 	[%rd18], %f169;
	add.s32 	%r43, %r42, %r17;
	mul.wide.u32 	%rd19, %r43, 4;
	add.s64 	%rd20, %rd10, %rd19;
	st.global.f32 	[%rd20], %f168;
	add.s32 	%r44, %r43, %r17;
	mul.wide.u32 	%rd21, %r44, 4;
	add.s64 	%rd22, %rd10, %rd21;
	st.global.f32 	[%rd22], %f167;
	add.s32 	%r45, %r44, %r17;
	mul.wide.u32 	%rd23, %r45, 4;
	add.s64 	%rd24, %rd10, %rd23;
	st.global.f32 	[%rd24], %f166;
	add.s32 	%r46, %r45, %r17;
	mul.wide.u32 	%rd25, %r46, 4;
	add.s64 	%rd26, %rd10, %rd25;
	st.global.f32 	[%rd26], %f165;
	ret;

}


// ===== COMPILED SASS (sm_100) =====

	.target	sm_100

	.elftype	@"ET_EXEC"


//--------------------- .note.nv.tkinfo           --------------------------
	.section	.note.nv.tkinfo,"",@"SHT_NOTE"
	.sectionflags	@"SHF_NOTE_NV_TKINFO"
	.tkinfo
        /*0018*/ 	.word	0x00000002
        /*0030*/ 	.string	""
        /*0030*/ 	.string	"ptxas"
        /*0030*/ 	.string	"Cuda compilation tools, release 13.0, V13.0.88"
        /*0030*/ 	.string	"Build cuda_13.0.r13.0/compiler.36424714_0"
        /*0030*/ 	.string	"-arch sm_100 -m 64 "



//--------------------- .note.nv.cuinfo           --------------------------
	.section	.note.nv.cuinfo,"",@"SHT_NOTE"
	.sectionflags	@"SHF_NOTE_NV_CUINFO"
        /*0018*/ 	.short	0x0002
        /*001a*/ 	.short	0x0064
        /*001c*/ 	.short	0x0082
	.zero		2


//--------------------- .nv.info                  --------------------------
	.section	.nv.info,"",@"SHT_CUDA_INFO"
	.align	4


	//----- nvinfo : EIATTR_REGCOUNT
	.align		4
        /*0000*/ 	.byte	0x04, 0x2f
        /*0002*/ 	.short	(.L_1 - .L_0)
	.align		4
.L_0:
        /*0004*/ 	.word	index@(_Z25matrix_multiplication_gpuILi64ELi64ELi8ELi8EEvPKfS1_Pfi)
        /*0008*/ 	.word	0x00000027


	//----- nvinfo : EIATTR_FRAME_SIZE
	.align		4
.L_1:
        /*000c*/ 	.byte	0x04, 0x11
        /*000e*/ 	.short	(.L_3 - .L_2)
	.align		4
.L_2:
        /*0010*/ 	.word	index@(_Z25matrix_multiplication_gpuILi64ELi64ELi8ELi8EEvPKfS1_Pfi)
        /*0014*/ 	.word	0x00000000


	//----- nvinfo : EIATTR_MIN_STACK_SIZE
	.align		4
.L_3:
        /*0018*/ 	.byte	0x04, 0x12
        /*001a*/ 	.short	(.L_5 - .L_4)
	.align		4
.L_4:
        /*001c*/ 	.word	index@(_Z25matrix_multiplication_gpuILi64ELi64ELi8ELi8EEvPKfS1_Pfi)
        /*0020*/ 	.word	0x00000000
.L_5:


//--------------------- .nv.compat                --------------------------
	.section	.nv.compat,"",@"SHT_CUDA_COMPAT_INFO"
	.align	4
        /*0000*/ 	.byte	0x02, 0x09, 0x00, 0x00, 0x02, 0x02, 0x01, 0x00, 0x02, 0x05, 0x05, 0x00, 0x03, 0x07, 0x01, 0x01
        /*0010*/ 	.byte	0x02, 0x03, 0x00, 0x00, 0x02, 0x06, 0x01, 0x00, 0x04, 0x0b, 0x08, 0x00, 0x09, 0x00, 0x00, 0x00
        /*0020*/ 	.byte	0x00, 0x00, 0x00, 0x00


//--------------------- .nv.info._Z25matrix_multiplication_gpuILi64ELi64ELi8ELi8EEvPKfS1_Pfi --------------------------
	.section	.nv.info._Z25matrix_multiplication_gpuILi64ELi64ELi8ELi8EEvPKfS1_Pfi,"",@"SHT_CUDA_INFO"
	.sectionflags	@""
	.align	4


	//----- nvinfo : EIATTR_CUDA_API_VERSION
	.align		4
        /*0000*/ 	.byte	0x04, 0x37
        /*0002*/ 	.short	(.L_7 - .L_6)
.L_6:
        /*0004*/ 	.word	0x00000082


	//----- nvinfo : EIATTR_KPARAM_INFO
	.align		4
.L_7:
        /*0008*/ 	.byte	0x04, 0x17
        /*000a*/ 	.short	(.L_9 - .L_8)
.L_8:
        /*000c*/ 	.word	0x00000000
        /*0010*/ 	.short	0x0003
        /*0012*/ 	.short	0x0018
        /*0014*/ 	.byte	0x00, 0xf0, 0x11, 0x00


	//----- nvinfo : EIATTR_KPARAM_INFO
	.align		4
.L_9:
        /*0018*/ 	.byte	0x04, 0x17
        /*001a*/ 	.short	(.L_11 - .L_10)
.L_10:
        /*001c*/ 	.word	0x00000000
        /*0020*/ 	.short	0x0002
        /*0022*/ 	.short	0x0010
        /*0024*/ 	.byte	0x00, 0xf5, 0x21, 0x00


	//----- nvinfo : EIATTR_KPARAM_INFO
	.align		4
.L_11:
        /*0028*/ 	.byte	0x04, 0x17
        /*002a*/ 	.short	(.L_13 - .L_12)
.L_12:
        /*002c*/ 	.word	0x00000000
        /*0030*/ 	.short	0x0001
        /*0032*/ 	.short	0x0008
        /*0034*/ 	.byte	0x00, 0xf5, 0x21, 0x00


	//----- nvinfo : EIATTR_KPARAM_INFO
	.align		4
.L_13:
        /*0038*/ 	.byte	0x04, 0x17
        /*003a*/ 	.short	(.L_15 - .L_14)
.L_14:
        /*003c*/ 	.word	0x00000000
        /*0040*/ 	.short	0x0000
        /*0042*/ 	.short	0x0000
        /*0044*/ 	.byte	0x00, 0xf5, 0x21, 0x00


	//----- nvinfo : EIATTR_SPARSE_MMA_MASK
	.align		4
.L_15:
        /*0048*/ 	.byte	0x03, 0x50
        /*004a*/ 	.short	0x0000


	//----- nvinfo : EIATTR_MAXREG_COUNT
	.align		4
        /*004c*/ 	.byte	0x03, 0x1b
        /*004e*/ 	.short	0x00ff


	//----- nvinfo : EIATTR_NUM_BARRIERS
	.align		4
        /*0050*/ 	.byte	0x02, 0x4c
        /*0052*/ 	.byte	0x01
	.zero		1


	//----- nvinfo : EIATTR_MERCURY_ISA_VERSION
	.align		4
        /*0054*/ 	.byte	0x03, 0x5f
        /*0056*/ 	.short	0x0101


	//----- nvinfo : EIATTR_VRC_CTA_INIT_COUNT
	.align		4
        /*0058*/ 	.byte	0x02, 0x4a
	.zero		1
	.zero		1


	//----- nvinfo : EIATTR_EXIT_INSTR_OFFSETS
	.align		4
        /*005c*/ 	.byte	0x04, 0x1c
        /*005e*/ 	.short	(.L_17 - .L_16)


	//   ....[0]....
.L_16:
        /*0060*/ 	.word	0x00000a90


	//----- nvinfo : EIATTR_CBANK_PARAM_SIZE
	.align		4
.L_17:
        /*0064*/ 	.byte	0x03, 0x19
        /*0066*/ 	.short	0x001c


	//----- nvinfo : EIATTR_PARAM_CBANK
	.align		4
        /*0068*/ 	.byte	0x04, 0x0a
        /*006a*/ 	.short	(.L_19 - .L_18)
	.align		4
.L_18:
        /*006c*/ 	.word	index@(.nv.constant0._Z25matrix_multiplication_gpuILi64ELi64ELi8ELi8EEvPKfS1_Pfi)
        /*0070*/ 	.short	0x0380
        /*0072*/ 	.short	0x001c


	//----- nvinfo : EIATTR_SW_WAR
	.align		4
.L_19:
        /*0074*/ 	.byte	0x04, 0x36
        /*0076*/ 	.short	(.L_21 - .L_20)
.L_20:
        /*0078*/ 	.word	0x00000008
.L_21:


//--------------------- .nv.callgraph             --------------------------
	.section	.nv.callgraph,"",@"SHT_CUDA_CALLGRAPH"
	.align	4
	.sectionentsize	8
	.align		4
        /*0000*/ 	.word	0x00000000
	.align		4
        /*0004*/ 	.word	0xffffffff
	.align		4
        /*0008*/ 	.word	0x00000000
	.align		4
        /*000c*/ 	.word	0xfffffffe
	.align		4
        /*0010*/ 	.word	0x00000000
	.align		4
        /*0014*/ 	.word	0xfffffffd
	.align		4
        /*0018*/ 	.word	0x00000000
	.align		4
        /*001c*/ 	.word	0xfffffffc


//--------------------- .text._Z25matrix_multiplication_gpuILi64ELi64ELi8ELi8EEvPKfS1_Pfi --------------------------
	.section	.text._Z25matrix_multiplication_gpuILi64ELi64ELi8ELi8EEvPKfS1_Pfi,"ax",@progbits
	.align	128
        .global         _Z25matrix_multiplication_gpuILi64ELi64ELi8ELi8EEvPKfS1_Pfi
        .type           _Z25matrix_multiplication_gpuILi64ELi64ELi8ELi8EEvPKfS1_Pfi,@function
        .size           _Z25matrix_multiplication_gpuILi64ELi64ELi8ELi8EEvPKfS1_Pfi,(.L_x_3 - _Z25matrix_multiplication_gpuILi64ELi64ELi8ELi8EEvPKfS1_Pfi)
        .other          _Z25matrix_multiplication_gpuILi64ELi64ELi8ELi8EEvPKfS1_Pfi,@"STO_CUDA_ENTRY STV_DEFAULT"
_Z25matrix_multiplication_gpuILi64ELi64ELi8ELi8EEvPKfS1_Pfi:
.text._Z25matrix_multiplication_gpuILi64ELi64ELi8ELi8EEvPKfS1_Pfi:
[----:B------:R-:W-:Y:S08]  /*0000*/  LDC R1, c[0x0][0x37c] ;  /* 0x0000df00ff017b82 */ /* 0x000ff00000000800 */
[----:B------:R-:W0:Y:S01]  /*0010*/  LDC R0, c[0x0][0x398] ;  /* 0x0000e600ff007b82 */ /* 0x000e220000000800 */
[----:B------:R-:W1:Y:S01]  /*0020*/  S2R R22, SR_TID.X ;  /* 0x0000000000167919 */ /* 0x000e620000002100 */
[----:B------:R-:W2:Y:S01]  /*0030*/  LDCU.64 UR8, c[0x0][0x358] ;  /* 0x00006b00ff0877ac */ /* 0x000ea20008000a00 */
[----:B------:R-:W-:Y:S01]  /*0040*/  HFMA2 R27, -RZ, RZ, 0, 0 ;  /* 0x00000000ff1b7431 */ /* 0x000fe200000001ff */
[----:B------:R-:W-:Y:S01]  /*0050*/  CS2R R32, SRZ ;  /* 0x0000000000207805 */ /* 0x000fe2000001ff00 */
[----:B------:R-:W-:Y:S01]  /*0060*/  HFMA2 R24, -RZ, RZ, 0, 0 ;  /* 0x00000000ff187431 */ /* 0x000fe200000001ff */
[----:B------:R-:W-:-:S02]  /*0070*/  MOV R34, RZ ;  /* 0x000000ff00227202 */ /* 0x000fc40000000f00 */
[----:B------:R-:W-:Y:S02]  /*0080*/  CS2R R28, SRZ ;  /* 0x00000000001c7805 */ /* 0x000fe4000001ff00 */
[----:B------:R-:W-:Y:S02]  /*0090*/  MOV R30, RZ ;  /* 0x000000ff001e7202 */ /* 0x000fe40000000f00 */
[----:B0-----:R-:W-:Y:S02]  /*00a0*/  ISETP.GE.AND P0, PT, R0, 0x1, PT ;  /* 0x000000010000780c */ /* 0x001fe40003f06270 */
[----:B-1----:R-:W-:Y:S02]  /*00b0*/  SHF.R.U32.HI R2, RZ, 0x3, R22 ;  /* 0x00000003ff027819 */ /* 0x002fe40000011616 */
[----:B------:R-:W-:-:S09]  /*00c0*/  LOP3.LUT R20, R22, 0x3f, RZ, 0xc0, !PT ;  /* 0x0000003f16147812 */ /* 0x000fd200078ec0ff */
[----:B--2---:R-:W-:Y:S05]  /*00d0*/  @!P0 BRA `(.L_x_0) ;  /* 0x0000000400e88947 */ /* 0x004fea0003800000 */
[----:B------:R-:W0:Y:S01]  /*00e0*/  S2R R3, SR_CTAID.X ;  /* 0x0000000000037919 */ /* 0x000e220000002500 */
[----:B------:R-:W1:Y:S01]  /*00f0*/  S2UR UR5, SR_CTAID.Y ;  /* 0x00000000000579c3 */ /* 0x000e620000002600 */
[----:B------:R-:W-:Y:S01]  /*0100*/  UMOV UR4, 0x400 ;  /* 0x0000040000047882 */ /* 0x000fe20000000000 */
[----:B------:R-:W-:Y:S01]  /*0110*/  SHF.R.U32.HI R5, RZ, 0x6, R22 ;  /* 0x00000006ff057819 */ /* 0x000fe20000011616 */
[----:B------:R-:W-:Y:S01]  /*0120*/  UIADD3 UR6, UPT, UPT, UR4, 0x800, URZ ;  /* 0x0000080004067890 */ /* 0x000fe2000fffe0ff */
[----:B------:R-:W-:-:S04]  /*0130*/  MOV R27, RZ ;  /* 0x000000ff001b7202 */ /* 0x000fc80000000f00 */
[----:B------:R-:W2:Y:S01]  /*0140*/  S2UR UR7, SR_CgaCtaId ;  /* 0x00000000000779c3 */ /* 0x000ea20000008800 */
[----:B-1----:R-:W-:-:S06]  /*0150*/  USHF.L.U32 UR5, UR5, 0x6, URZ ;  /* 0x0000000605057899 */ /* 0x002fcc00080006ff */
[----:B------:R-:W-:Y:S01]  /*0160*/  IMAD R5, R5, R0, UR5 ;  /* 0x0000000505057e24 */ /* 0x000fe2000f8e0200 */
[----:B0-----:R-:W-:Y:S01]  /*0170*/  LEA R2, R3, R2, 0x6 ;  /* 0x0000000203027211 */ /* 0x001fe200078e30ff */
[----:B--2---:R-:W-:Y:S01]  /*0180*/  ULEA UR6, UR7, UR6, 0x18 ;  /* 0x0000000607067291 */ /* 0x004fe2000f8ec0ff */
[C---:B------:R-:W-:Y:S01]  /*0190*/  LOP3.LUT R3, R22.reuse, 0x7, RZ, 0xc0, !PT ;  /* 0x0000000716037812 */ /* 0x040fe200078ec0ff */
[----:B------:R-:W-:Y:S01]  /*01a0*/  ULEA UR5, UR7, UR4, 0x18 ;  /* 0x0000000407057291 */ /* 0x000fe2000f8ec0ff */
[----:B------:R-:W-:Y:S02]  /*01b0*/  SHF.L.U32 R22, R22, 0x2, RZ ;  /* 0x0000000216167819 */ /* 0x000fe400000006ff */
[----:B------:R-:W-:Y:S01]  /*01c0*/  UMOV UR4, URZ ;  /* 0x000000ff00047c82 */ /* 0x000fe20008000000 */
[----:B------:R-:W-:Y:S01]  /*01d0*/  IMAD R2, R2, R0, R3 ;  /* 0x0000000002027224 */ /* 0x000fe200078e0203 */
[----:B------:R-:W-:Y:S02]  /*01e0*/  IADD3 R3, PT, PT, R20, R5, RZ ;  /* 0x0000000514037210 */ /* 0x000fe40007ffe0ff */
[----:B------:R-:W-:-:S02]  /*01f0*/  LOP3.LUT R21, R22, 0xf00, RZ, 0xc0, !PT ;  /* 0x00000f0016157812 */ /* 0x000fc400078ec0ff */
[----:B------:R-:W-:-:S07]  /*0200*/  LEA R20, R20, UR6, 0x2 ;  /* 0x0000000614147c11 */ /* 0x000fce000f8e10ff */
.L_x_1:
[----:B------:R-:W0:Y:S08]  /*0210*/  LDC.64 R6, c[0x0][0x380] ;  /* 0x0000e000ff067b82 */ /* 0x000e300000000a00 */
[----:B------:R-:W1:Y:S01]  /*0220*/  LDC.64 R4, c[0x0][0x388] ;  /* 0x0000e200ff047b82 */ /* 0x000e620000000a00 */
[----:B0-----:R-:W-:-:S06]  /*0230*/  IMAD.WIDE.U32 R8, R2, 0x4, R6 ;  /* 0x0000000402087825 */ /* 0x001fcc00078e0006 */
[----:B------:R-:W2:Y:S01]  /*0240*/  LDG.E R9, desc[UR8][R8.64] ;  /* 0x0000000808097981 */ /* 0x000ea2000c1e1900 */
[----:B-1----:R-:W-:-:S06]  /*0250*/  IMAD.WIDE.U32 R10, R3, 0x4, R4 ;  /* 0x00000004030a7825 */ /* 0x002fcc00078e0004 */
[----:B------:R-:W3:Y:S04]  /*0260*/  LDG.E R11, desc[UR8][R10.64] ;  /* 0x000000080a0b7981 */ /* 0x000ee8000c1e1900 */
[----:B--2---:R-:W-:Y:S04]  /*0270*/  STS [R22+UR5], R9 ;  /* 0x0000000916007988 */ /* 0x004fe80008000805 */
[----:B---3--:R-:W-:Y:S01]  /*0280*/  STS [R22+UR6], R11 ;  /* 0x0000000b16007988 */ /* 0x008fe20008000806 */
[----:B------:R-:W-:Y:S06]  /*0290*/  BAR.SYNC.DEFER_BLOCKING 0x0 ;  /* 0x0000000000007b1d */ /* 0x000fec0000010000 */
[----:B------:R-:W-:Y:S04]  /*02a0*/  LDS R23, [R20] ;  /* 0x0000000014177984 */ /* 0x000fe80000000800 */
[----:B------:R-:W0:Y:S04]  /*02b0*/  LDS.128 R4, [R21+UR5] ;  /* 0x0000000515047984 */ /* 0x000e280008000c00 */
[----:B------:R-:W1:Y:S04]  /*02c0*/  LDS R26, [R20+0x100] ;  /* 0x00010000141a7984 */ /* 0x000e680000000800 */
[----:B------:R-:W2:Y:S04]  /*02d0*/  LDS.128 R16, [R21+UR5+0x20] ;  /* 0x0000200515107984 */ /* 0x000ea80008000c00 */
[----:B------:R-:W-:Y:S04]  /*02e0*/  LDS R25, [R20+0x200] ;  /* 0x0002000014197984 */ /* 0x000fe80000000800 */
[----:B------:R-:W-:Y:S01]  /*02f0*/  LDS R31, [R20+0x700] ;  /* 0x00070000141f7984 */ /* 0x000fe20000000800 */
[----:B0-----:R-:W-:-:S04]  /*0300*/  FFMA R13, R23, R4, R30 ;  /* 0x00000004170d7223 */ /* 0x001fc8000000001e */
[C---:B-1----:R-:W-:Y:S02]  /*0310*/  FFMA R4, R26.reuse, R5, R13 ;  /* 0x000000051a047223 */ /* 0x042fe4000000000d */
[----:B------:R-:W0:Y:S01]  /*0320*/  LDS.128 R12, [R21+UR5+0x40] ;  /* 0x00004005150c7984 */ /* 0x000e220008000c00 */
[C---:B--2---:R-:W-:Y:S01]  /*0330*/  FFMA R16, R23.reuse, R16, R29 ;  /* 0x0000001017107223 */ /* 0x044fe2000000001d */
[----:B0-----:R-:W-:Y:S02]  /*0340*/  FFMA R9, R23, R12, R24 ;  /* 0x0000000c17097223 */ /* 0x001fe40000000018 */
[----:B------:R-:W0:Y:S01]  /*0350*/  LDS R24, [R20+0x300] ;  /* 0x0003000014187984 */ /* 0x000e220000000800 */
[C---:B------:R-:W-:Y:S01]  /*0360*/  FFMA R5, R25.reuse, R6, R4 ;  /* 0x0000000619057223 */ /* 0x040fe20000000004 */
[C---:B------:R-:W-:Y:S01]  /*0370*/  FFMA R17, R26.reuse, R17, R16 ;  /* 0x000000111a117223 */ /* 0x040fe20000000010 */
[----:B------:R-:W-:Y:S02]  /*0380*/  FFMA R4, R26, R13, R9 ;  /* 0x0000000d1a047223 */ /* 0x000fe40000000009 */
[----:B------:R-:W1:Y:S01]  /*0390*/  LDS.128 R8, [R21+UR5+0x60] ;  /* 0x0000600515087984 */ /* 0x000e620008000c00 */
[C---:B------:R-:W-:Y:S01]  /*03a0*/  FFMA R18, R25.reuse, R18, R17 ;  /* 0x0000001219127223 */ /* 0x040fe20000000011 */
[----:B------:R-:W-:Y:S01]  /*03b0*/  FFMA R29, R25, R14, R4 ;  /* 0x0000000e191d7223 */ /* 0x000fe20000000004 */
[----:B0-----:R-:W-:-:S02]  /*03c0*/  FFMA R36, R24, R7, R5 ;  /* 0x0000000718247223 */ /* 0x001fc40000000005 */
[----:B------:R-:W0:Y:S01]  /*03d0*/  LDS.128 R4, [R21+UR5+0x80] ;  /* 0x0000800515047984 */ /* 0x000e220008000c00 */
[----:B------:R-:W-:-:S03]  /*03e0*/  FFMA R30, R24, R19, R18 ;  /* 0x00000013181e7223 */ /* 0x000fc60000000012 */
[----:B------:R-:W2:Y:S01]  /*03f0*/  LDS.128 R16, [R21+UR5+0xa0] ;  /* 0x0000a00515107984 */ /* 0x000ea20008000c00 */
[----:B-1----:R-:W-:-:S04]  /*0400*/  FFMA R13, R23, R8, R28 ;  /* 0x00000008170d7223 */ /* 0x002fc8000000001c */
[----:B------:R-:W-:Y:S01]  /*0410*/  FFMA R8, R26, R9, R13 ;  /* 0x000000091a087223 */ /* 0x000fe2000000000d */
[----:B------:R-:W-:Y:S01]  /*0420*/  FFMA R29, R24, R15, R29 ;  /* 0x0000000f181d7223 */ /* 0x000fe2000000001d */
[----:B0-----:R-:W-:-:S04]  /*0430*/  FFMA R4, R23, R4, R33 ;  /* 0x0000000417047223 */ /* 0x001fc80000000021 */
[C---:B------:R-:W-:Y:S01]  /*0440*/  FFMA R13, R26.reuse, R5, R4 ;  /* 0x000000051a0d7223 */ /* 0x040fe20000000004 */
[----:B--2---:R-:W-:Y:S01]  /*0450*/  FFMA R9, R23, R16, R34 ;  /* 0x0000001017097223 */ /* 0x004fe20000000022 */
[C---:B------:R-:W-:Y:S02]  /*0460*/  FFMA R5, R25.reuse, R10, R8 ;  /* 0x0000000a19057223 */ /* 0x040fe40000000008 */
[C---:B------:R-:W-:Y:S01]  /*0470*/  FFMA R6, R25.reuse, R6, R13 ;  /* 0x0000000619067223 */ /* 0x040fe2000000000d */
[----:B------:R-:W-:Y:S01]  /*0480*/  FFMA R4, R26, R17, R9 ;  /* 0x000000111a047223 */ /* 0x000fe20000000009 */
[C---:B------:R-:W-:Y:S01]  /*0490*/  FFMA R34, R24.reuse, R11, R5 ;  /* 0x0000000b18227223 */ /* 0x040fe20000000005 */
[----:B------:R-:W0:Y:S01]  /*04a0*/  LDS.128 R12, [R21+UR5+0xc0] ;  /* 0x0000c005150c7984 */ /* 0x000e220008000c00 */
[----:B------:R-:W-:Y:S01]  /*04b0*/  FFMA R28, R24, R7, R6 ;  /* 0x00000007181c7223 */ /* 0x000fe20000000006 */
[----:B------:R-:W-:Y:S02]  /*04c0*/  FFMA R17, R25, R18, R4 ;  /* 0x0000001219117223 */ /* 0x000fe40000000004 */
[----:B------:R-:W1:Y:S01]  /*04d0*/  LDS.128 R4, [R21+UR5+0xe0] ;  /* 0x0000e00515047984 */ /* 0x000e620008000c00 */
[C---:B0-----:R-:W-:Y:S01]  /*04e0*/  FFMA R9, R23.reuse, R12, R32 ;  /* 0x0000000c17097223 */ /* 0x041fe20000000020 */
[----:B-1----:R-:W-:-:S03]  /*04f0*/  FFMA R8, R23, R4, R27 ;  /* 0x0000000417087223 */ /* 0x002fc6000000001b */
[C---:B------:R-:W-:Y:S01]  /*0500*/  FFMA R4, R26.reuse, R13, R9 ;  /* 0x0000000d1a047223 */ /* 0x040fe20000000009 */
[----:B------:R-:W-:Y:S01]  /*0510*/  LDS R23, [R20+0x400] ;  /* 0x0004000014177984 */ /* 0x000fe20000000800 */
[----:B------:R-:W-:-:S03]  /*0520*/  FFMA R13, R26, R5, R8 ;  /* 0x000000051a0d7223 */ /* 0x000fc60000000008 */
[----:B------:R-:W0:Y:S01]  /*0530*/  LDS.128 R8, [R21+UR5+0x10] ;  /* 0x0000100515087984 */ /* 0x000e220008000c00 */
[----:B------:R-:W-:-:S03]  /*0540*/  FFMA R27, R24, R19, R17 ;  /* 0x00000013181b7223 */ /* 0x000fc60000000011 */
[----:B------:R-:W1:Y:S01]  /*0550*/  LDS R26, [R20+0x500] ;  /* 0x00050000141a7984 */ /* 0x000e620000000800 */
[----:B------:R-:W-:-:S03]  /*0560*/  FFMA R5, R25, R14, R4 ;  /* 0x0000000e19057223 */ /* 0x000fc60000000004 */
[----:B------:R-:W2:Y:S01]  /*0570*/  LDS.128 R16, [R21+UR5+0x30] ;  /* 0x0000300515107984 */ /* 0x000ea20008000c00 */
[----:B------:R-:W-:-:S03]  /*0580*/  FFMA R6, R25, R6, R13 ;  /* 0x0000000619067223 */ /* 0x000fc6000000000d */
[----:B------:R-:W3:Y:S01]  /*0590*/  LDS R25, [R20+0x600] ;  /* 0x0006000014197984 */ /* 0x000ee20000000800 */
[C---:B------:R-:W-:Y:S01]  /*05a0*/  FFMA R32, R24.reuse, R7, R6 ;  /* 0x0000000718207223 */ /* 0x040fe20000000006 */
[----:B0-----:R-:W-:Y:S01]  /*05b0*/  FFMA R13, R23, R8, R36 ;  /* 0x00000008170d7223 */ /* 0x001fe20000000024 */
[----:B------:R-:W-:Y:S02]  /*05c0*/  FFMA R36, R24, R15, R5 ;  /* 0x0000000f18247223 */ /* 0x000fe40000000005 */
[----:B------:R-:W0:Y:S01]  /*05d0*/  LDS.128 R4, [R21+UR5+0x50] ;  /* 0x0000500515047984 */ /* 0x000e220008000c00 */
[----:B-1----:R-:W-:-:S03]  /*05e0*/  FFMA R8, R26, R9, R13 ;  /* 0x000000091a087223 */ /* 0x002fc6000000000d */
[----:B------:R-:W1:Y:S01]  /*05f0*/  LDS.128 R12, [R21+UR5+0x70] ;  /* 0x00007005150c7984 */ /* 0x000e620008000c00 */
[----:B--2---:R-:W-:-:S04]  /*0600*/  FFMA R9, R23, R16, R30 ;  /* 0x0000001017097223 */ /* 0x004fc8000000001e */
[----:B------:R-:W-:Y:S01]  /*0610*/  FFMA R9, R26, R17, R9 ;  /* 0x000000111a097223 */ /* 0x000fe20000000009 */
[----:B---3--:R-:W-:-:S03]  /*0620*/  FFMA R8, R25, R10, R8 ;  /* 0x0000000a19087223 */ /* 0x008fc60000000008 */
[----:B------:R-:W-:Y:S01]  /*0630*/  FFMA R18, R25, R18, R9 ;  /* 0x0000001219127223 */ /* 0x000fe20000000009 */
[----:B------:R-:W-:Y:S02]  /*0640*/  FFMA R30, R31, R11, R8 ;  /* 0x0000000b1f1e7223 */ /* 0x000fe40000000008 */
[----:B------:R-:W2:Y:S01]  /*0650*/  LDS.128 R8, [R21+UR5+0x90] ;  /* 0x0000900515087984 */ /* 0x000ea20008000c00 */
[----:B0-----:R-:W-:-:S04]  /*0660*/  FFMA R29, R23, R4, R29 ;  /* 0x00000004171d7223 */ /* 0x001fc8000000001d */
[----:B------:R-:W-:Y:S01]  /*0670*/  FFMA R4, R26, R5, R29 ;  /* 0x000000051a047223 */ /* 0x000fe2000000001d */
[----:B-1----:R-:W-:-:S03]  /*0680*/  FFMA R5, R23, R12, R34 ;  /* 0x0000000c17057223 */ /* 0x002fc60000000022 */
[----:B------:R-:W-:Y:S01]  /*0690*/  FFMA R6, R25, R6, R4 ;  /* 0x0000000619067223 */ /* 0x000fe20000000004 */
[----:B------:R-:W-:-:S03]  /*06a0*/  FFMA R4, R26, R13, R5 ;  /* 0x0000000d1a047223 */ /* 0x000fc60000000005 */
[----:B------:R-:W-:Y:S01]  /*06b0*/  FFMA R24, R31, R7, R6 ;  /* 0x000000071f187223 */ /* 0x000fe20000000006 */
[----:B------:R-:W-:Y:S02]  /*06c0*/  FFMA R14, R25, R14, R4 ;  /* 0x0000000e190e7223 */ /* 0x000fe40000000004 */
[----:B------:R-:W0:Y:S01]  /*06d0*/  LDS.128 R4, [R21+UR5+0xb0] ;  /* 0x0000b00515047984 */ /* 0x000e220008000c00 */
[----:B--2---:R-:W-:Y:S01]  /*06e0*/  FFMA R13, R23, R8, R28 ;  /* 0x00000008170d7223 */ /* 0x004fe2000000001c */
[C---:B------:R-:W-:Y:S01]  /*06f0*/  FFMA R28, R31.reuse, R15, R14 ;  /* 0x0000000f1f1c7223 */ /* 0x040fe2000000000e */
[----:B------:R-:W-:Y:S02]  /*0700*/  FFMA R29, R31, R19, R18 ;  /* 0x000000131f1d7223 */ /* 0x000fe40000000012 */
[----:B------:R-:W-:Y:S01]  /*0710*/  FFMA R8, R26, R9, R13 ;  /* 0x000000091a087223 */ /* 0x000fe2000000000d */
[----:B------:R-:W-:Y:S04]  /*0720*/  LDS.128 R16, [R21+UR5+0xf0] ;  /* 0x0000f00515107984 */ /* 0x000fe80008000c00 */
[----:B------:R-:W1:Y:S01]  /*0730*/  LDS.128 R12, [R21+UR5+0xd0] ;  /* 0x0000d005150c7984 */ /* 0x000e620008000c00 */
[----:B------:R-:W-:Y:S01]  /*0740*/  UIADD3 UR4, UPT, UPT, UR4, 0x8, URZ ;  /* 0x0000000804047890 */ /* 0x000fe2000fffe0ff */
[----:B------:R-:W-:Y:S05]  /*0750*/  BAR.SYNC.DEFER_BLOCKING 0x0 ;  /* 0x0000000000007b1d */ /* 0x000fea0000010000 */
[----:B------:R-:W-:Y:S01]  /*0760*/  ISETP.LE.AND P0, PT, R0, UR4, PT ;  /* 0x0000000400007c0c */ /* 0x000fe2000bf03270 */
[----:B------:R-:W-:Y:S01]  /*0770*/  FFMA R10, R25, R10, R8 ;  /* 0x0000000a190a7223 */ /* 0x000fe20000000008 */
[----:B------:R-:W-:-:S02]  /*0780*/  IADD3 R2, PT, PT, R2, 0x8, RZ ;  /* 0x0000000802027810 */ /* 0x000fc40007ffe0ff */
[----:B------:R-:W-:Y:S01]  /*0790*/  LEA R3, R0, R3, 0x3 ;  /* 0x0000000300037211 */ /* 0x000fe200078e18ff */
[----:B------:R-:W-:Y:S01]  /*07a0*/  FFMA R33, R31, R11, R10 ;  /* 0x0000000b1f217223 */ /* 0x000fe2000000000a */
[----:B0-----:R-:W-:-:S04]  /*07b0*/  FFMA R4, R23, R4, R27 ;  /* 0x0000000417047223 */ /* 0x001fc8000000001b */
[----:B------:R-:W-:Y:S01]  /*07c0*/  FFMA R9, R26, R5, R4 ;  /* 0x000000051a097223 */ /* 0x000fe20000000004 */
[C---:B-1----:R-:W-:Y:S01]  /*07d0*/  FFMA R5, R23.reuse, R12, R36 ;  /* 0x0000000c17057223 */ /* 0x042fe20000000024 */
[----:B------:R-:W-:-:S03]  /*07e0*/  FFMA R23, R23, R16, R32 ;  /* 0x0000001017177223 */ /* 0x000fc60000000020 */
[C---:B------:R-:W-:Y:S01]  /*07f0*/  FFMA R4, R26.reuse, R13, R5 ;  /* 0x0000000d1a047223 */ /* 0x040fe20000000005 */
[----:B------:R-:W-:Y:S01]  /*0800*/  FFMA R17, R26, R17, R23 ;  /* 0x000000111a117223 */ /* 0x000fe20000000017 */
[C---:B------:R-:W-:Y:S02]  /*0810*/  FFMA R6, R25.reuse, R6, R9 ;  /* 0x0000000619067223 */ /* 0x040fe40000000009 */
[C---:B------:R-:W-:Y:S01]  /*0820*/  FFMA R4, R25.reuse, R14, R4 ;  /* 0x0000000e19047223 */ /* 0x040fe20000000004 */
[----:B------:R-:W-:Y:S01]  /*0830*/  FFMA R18, R25, R18, R17 ;  /* 0x0000001219127223 */ /* 0x000fe20000000011 */
[C---:B------:R-:W-:Y:S02]  /*0840*/  FFMA R34, R31.reuse, R7, R6 ;  /* 0x000000071f227223 */ /* 0x040fe40000000006 */
[C---:B------:R-:W-:Y:S01]  /*0850*/  FFMA R32, R31.reuse, R15, R4 ;  /* 0x0000000f1f207223 */ /* 0x040fe20000000004 */
[----:B------:R-:W-:Y:S01]  /*0860*/  FFMA R27, R31, R19, R18 ;  /* 0x000000131f1b7223 */ /* 0x000fe20000000012 */
[----:B------:R-:W-:Y:S06]  /*0870*/  @!P0 BRA `(.L_x_1) ;  /* 0xfffffff800648947 */ /* 0x000fec000383ffff */
.L_x_0:
[----:B------:R-:W0:Y:S01]  /*0880*/  S2R R2, SR_TID.X ;  /* 0x0000000000027919 */ /* 0x000e220000002100 */
[----:B------:R-:W1:Y:S01]  /*0890*/  S2R R4, SR_CTAID.Y ;  /* 0x0000000000047919 */ /* 0x000e620000002600 */
[----:B------:R-:W2:Y:S01]  /*08a0*/  S2R R5, SR_CTAID.X ;  /* 0x0000000000057919 */ /* 0x000ea20000002500 */
[----:B0-----:R-:W-:Y:S02]  /*08b0*/  SHF.R.U32.HI R3, RZ, 0x3, R2 ;  /* 0x00000003ff037819 */ /* 0x001fe40000011602 */
[----:B------:R-:W-:Y:S02]  /*08c0*/  LOP3.LUT R7, R2, 0x3f, RZ, 0xc0, !PT ;  /* 0x0000003f02077812 */ /* 0x000fe400078ec0ff */
[----:B------:R-:W-:Y:S02]  /*08d0*/  LOP3.LUT R2, R3, 0x78, RZ, 0xc0, !PT ;  /* 0x0000007803027812 */ /* 0x000fe400078ec0ff */
[----:B-1----:R-:W-:Y:S02]  /*08e0*/  LEA R4, R4, R7, 0x6 ;  /* 0x0000000704047211 */ /* 0x002fe400078e30ff */
[----:B--2---:R-:W-:-:S02]  /*08f0*/  LEA R5, R5, R2, 0x6 ;  /* 0x0000000205057211 */ /* 0x004fc400078e30ff */
[----:B------:R-:W0:Y:S03]  /*0900*/  LDC.64 R2, c[0x0][0x390] ;  /* 0x0000e400ff027b82 */ /* 0x000e260000000a00 */
[----:B------:R-:W-:-:S05]  /*0910*/  IMAD R5, R5, R0, R4 ;  /* 0x0000000005057224 */ /* 0x000fca00078e0204 */
[----:B------:R-:W-:-:S04]  /*0920*/  IADD3 R7, PT, PT, R5, R0, RZ ;  /* 0x0000000005077210 */ /* 0x000fc80007ffe0ff */
[----:B------:R-:W-:-:S04]  /*0930*/  IADD3 R9, PT, PT, R7, R0, RZ ;  /* 0x0000000007097210 */ /* 0x000fc80007ffe0ff */
[----:B------:R-:W-:-:S04]  /*0940*/  IADD3 R11, PT, PT, R9, R0, RZ ;  /* 0x00000000090b7210 */ /* 0x000fc80007ffe0ff */
[----:B------:R-:W-:-:S04]  /*0950*/  IADD3 R13, PT, PT, R11, R0, RZ ;  /* 0x000000000b0d7210 */ /* 0x000fc80007ffe0ff */
[----:B------:R-:W-:Y:S01]  /*0960*/  IADD3 R15, PT, PT, R13, R0, RZ ;  /* 0x000000000d0f7210 */ /* 0x000fe20007ffe0ff */
[----:B0-----:R-:W-:-:S03]  /*0970*/  IMAD.WIDE.U32 R4, R5, 0x4, R2 ;  /* 0x0000000405047825 */ /* 0x001fc600078e0002 */
[-C--:B------:R-:W-:Y:S01]  /*0980*/  IADD3 R17, PT, PT, R15, R0.reuse, RZ ;  /* 0x000000000f117210 */ /* 0x080fe20007ffe0ff */
[--C-:B------:R-:W-:Y:S01]  /*0990*/  IMAD.WIDE.U32 R6, R7, 0x4, R2.reuse ;  /* 0x0000000407067825 */ /* 0x100fe200078e0002 */
[----:B------:R-:W-:Y:S02]  /*09a0*/  STG.E desc[UR8][R4.64], R30 ;  /* 0x0000001e04007986 */ /* 0x000fe4000c101908 */
[----:B------:R-:W-:Y:S01]  /*09b0*/  IADD3 R19, PT, PT, R17, R0, RZ ;  /* 0x0000000011137210 */ /* 0x000fe20007ffe0ff */
[--C-:B------:R-:W-:Y:S01]  /*09c0*/  IMAD.WIDE.U32 R8, R9, 0x4, R2.reuse ;  /* 0x0000000409087825 */ /* 0x100fe200078e0002 */
[----:B------:R-:W-:Y:S03]  /*09d0*/  STG.E desc[UR8][R6.64], R29 ;  /* 0x0000001d06007986 */ /* 0x000fe6000c101908 */
        /* <DEDUP_REMOVED lines=8> */
[----:B------:R-:W-:Y:S01]  /*0a60*/  IMAD.WIDE.U32 R2, R19, 0x4, R2 ;  /* 0x0000000413027825 */ /* 0x000fe200078e0002 */
[----:B------:R-:W-:Y:S04]  /*0a70*/  STG.E desc[UR8][R16.64], R32 ;  /* 0x0000002010007986 */ /* 0x000fe8000c101908 */
[----:B------:R-:W-:Y:S01]  /*0a80*/  STG.E desc[UR8][R2.64], R27 ;  /* 0x0000001b02007986 */ /* 0x000fe2000c101908 */
[----:B------:R-:W-:Y:S05]  /*0a90*/  EXIT ;  /* 0x000000000000794d */ /* 0x000fea0003800000 */
.L_x_2:
[----:B------:R-:W-:-:S00]  /*0aa0*/  BRA `(.L_x_2) ;  /* 0xfffffffc00fc7947 */ /* 0x000fc0000383ffff */
[----:B------:R-:W-:-:S00]  /*0ab0*/  NOP ;  /* 0x0000000000007918 */ /* 0x000fc00000000000 */
        /* <DEDUP_REMOVED lines=12> */
.L_x_3:


//--------------------- .nv.shared._Z25matrix_multiplication_gpuILi64ELi64ELi8ELi8EEvPKfS1_Pfi --------------------------
	.section	.nv.shared._Z25matrix_multiplication_gpuILi64ELi64ELi8ELi8EEvPKfS1_Pfi,"aw",@nobits
	.sectionflags	@""
	.align	4
.nv.shared._Z25matrix_multiplication_gpuILi64ELi64ELi8ELi8EEvPKfS1_Pfi:
	.zero		5120


//--------------------- .nv.shared.reserved.0     --------------------------
	.section	.nv.shared.reserved.0,"aw",@nobits
	.weak		__nv_reservedSMEM_offset_0_alias
	.size		__nv_reservedSMEM_offset_0_alias, 0, 64
	.other		__nv_reservedSMEM_offset_0_alias,@"STO_CUDA_RESERVED_SHARED STV_DEFAULT"
__nv_reservedSMEM_offset_0_alias:
	.zero		0
	.zero		64


//--------------------- .nv.constant0._Z25matrix_multiplication_gpuILi64ELi64ELi8ELi8EEvPKfS1_Pfi --------------------------
	.section	.nv.constant0._Z25matrix_multiplication_gpuILi64ELi64ELi8ELi8EEvPKfS1_Pfi,"a",@progbits
	.sectionflags	@""
	.align	4
.nv.constant0._Z25matrix_multiplication_gpuILi64ELi64ELi8ELi8EEvPKfS1_Pfi:
	.zero		924


//--------------------- SYMBOLS --------------------------

	.type		.nv.reservedSmem.offset0,@object
	.size		.nv.reservedSmem.offset0,0x4
	.type		.nv.reservedSmem.cap,@object
	.size		.nv.reservedSmem.cap,0x4
